	.headerflags	@"EF_CUDA_TEXMODE_UNIFIED EF_CUDA_64BIT_ADDRESS EF_CUDA_ACCELERATORS EF_CUDA_SM90 EF_CUDA_VIRTUAL_SM(EF_CUDA_SM90)"
	.elftype	@"ET_EXEC"


//--------------------- .nv.info                  --------------------------
	.section	.nv.info,"",@"SHT_CUDA_INFO"
	.align	4


	//----- nvinfo : EIATTR_REGCOUNT
	.align		4
        /*0000*/ 	.byte	0x04, 0x2f
        /*0002*/ 	.short	(.L_1 - .L_0)
	.align		4
.L_0:
        /*0004*/ 	.word	index@(triton_poi_fused_leaky_relu_12)
        /*0008*/ 	.word	0x00000008


	//----- nvinfo : EIATTR_MIN_STACK_SIZE
	.align		4
.L_1:
        /*000c*/ 	.byte	0x04, 0x12
        /*000e*/ 	.short	(.L_3 - .L_2)
	.align		4
.L_2:
        /*0010*/ 	.word	index@(triton_poi_fused_leaky_relu_12)
        /*0014*/ 	.word	0x00000000


	//----- nvinfo : EIATTR_FRAME_SIZE
	.align		4
.L_3:
        /*0018*/ 	.byte	0x04, 0x11
        /*001a*/ 	.short	(.L_5 - .L_4)
	.align		4
.L_4:
        /*001c*/ 	.word	index@(triton_poi_fused_leaky_relu_12)
        /*0020*/ 	.word	0x00000000


	//----- nvinfo : EIATTR_MIN_STACK_SIZE
	.align		4
.L_5:
        /*0024*/ 	.byte	0x04, 0x12
        /*0026*/ 	.short	(.L_7 - .L_6)
	.align		4
.L_6:
        /*0028*/ 	.word	index@(triton_poi_fused_leaky_relu_12)
        /*002c*/ 	.word	0x00000000
.L_7:


//--------------------- .nv.info.triton_poi_fused_leaky_relu_12 --------------------------
	.section	.nv.info.triton_poi_fused_leaky_relu_12,"",@"SHT_CUDA_INFO"
	.sectionflags	@""
	.align	4


	//----- nvinfo : EIATTR_CUDA_API_VERSION
	.align		4
        /*0000*/ 	.byte	0x04, 0x37
        /*0002*/ 	.short	(.L_9 - .L_8)
.L_8:
        /*0004*/ 	.word	0x0000007c


	//----- nvinfo : EIATTR_KPARAM_INFO
	.align		4
.L_9:
        /*0008*/ 	.byte	0x04, 0x17
        /*000a*/ 	.short	(.L_11 - .L_10)
.L_10:
        /*000c*/ 	.word	0x00000000
        /*0010*/ 	.short	0x0001
        /*0012*/ 	.short	0x0008
        /*0014*/ 	.byte	0x00, 0xf0, 0x11, 0x00


	//----- nvinfo : EIATTR_KPARAM_INFO
	.align		4
.L_11:
        /*0018*/ 	.byte	0x04, 0x17
        /*001a*/ 	.short	(.L_13 - .L_12)
.L_12:
        /*001c*/ 	.word	0x00000000
        /*0020*/ 	.short	0x0000
        /*0022*/ 	.short	0x0000
        /*0024*/ 	.byte	0x00, 0xf4, 0x21, 0x00


	//----- nvinfo : EIATTR_SPARSE_MMA_MASK
	.align		4
.L_13:
        /*0028*/ 	.byte	0x03, 0x50
        /*002a*/ 	.short	0x0000


	//----- nvinfo : EIATTR_MAXREG_COUNT
	.align		4
        /*002c*/ 	.byte	0x03, 0x1b
        /*002e*/ 	.short	0x00ff


	//----- nvinfo : EIATTR_EXIT_INSTR_OFFSETS
	.align		4
        /*0030*/ 	.byte	0x04, 0x1c
        /*0032*/ 	.short	(.L_15 - .L_14)


	//   ....[0]....
.L_14:
        /*0034*/ 	.word	0x00000100


	//   ....[1]....
        /*0038*/ 	.word	0x00000120


	//----- nvinfo : EIATTR_REQNTID
	.align		4
.L_15:
        /*003c*/ 	.byte	0x04, 0x10
        /*003e*/ 	.short	(.L_17 - .L_16)
.L_16:
        /*0040*/ 	.word	0x00000080
        /*0044*/ 	.word	0x00000001
        /*0048*/ 	.word	0x00000001


	//----- nvinfo : EIATTR_CRS_STACK_SIZE
	.align		4
.L_17:
        /*004c*/ 	.byte	0x04, 0x1e
        /*004e*/ 	.short	(.L_19 - .L_18)
.L_18:
        /*0050*/ 	.word	0x00000000


	//----- nvinfo : EIATTR_CBANK_PARAM_SIZE
	.align		4
.L_19:
        /*0054*/ 	.byte	0x03, 0x19
        /*0056*/ 	.short	0x000c


	//----- nvinfo : EIATTR_PARAM_CBANK
	.align		4
        /*0058*/ 	.byte	0x04, 0x0a
        /*005a*/ 	.short	(.L_21 - .L_20)
	.align		4
.L_20:
        /*005c*/ 	.word	index@(.nv.constant0.triton_poi_fused_leaky_relu_12)
        /*0060*/ 	.short	0x0210
        /*0062*/ 	.short	0x000c


	//----- nvinfo : EIATTR_SW_WAR
	.align		4
.L_21:
        /*0064*/ 	.byte	0x04, 0x36
        /*0066*/ 	.short	(.L_23 - .L_22)
.L_22:
        /*0068*/ 	.word	0x00000008
.L_23:


//--------------------- .nv.callgraph             --------------------------
	.section	.nv.callgraph,"",@"SHT_CUDA_CALLGRAPH"
	.align	4
	.sectionentsize	8
	.align		4
        /*0000*/ 	.word	0x00000000
	.align		4
        /*0004*/ 	.word	0xffffffff
	.align		4
        /*0008*/ 	.word	0x00000000
	.align		4
        /*000c*/ 	.word	0xfffffffe
	.align		4
        /*0010*/ 	.word	0x00000000
	.align		4
        /*0014*/ 	.word	0xfffffffd
	.align		4
        /*0018*/ 	.word	0x00000000
	.align		4
        /*001c*/ 	.word	0xfffffffc


//--------------------- .text.triton_poi_fused_leaky_relu_12 --------------------------
	.section	.text.triton_poi_fused_leaky_relu_12,"ax",@progbits
	.align	128
        .global         triton_poi_fused_leaky_relu_12
        .type           triton_poi_fused_leaky_relu_12,@function
        .size           triton_poi_fused_leaky_relu_12,(.L_x_3 - triton_poi_fused_leaky_relu_12)
        .other          triton_poi_fused_leaky_relu_12,@"STO_CUDA_ENTRY STV_DEFAULT"
triton_poi_fused_leaky_relu_12:
.text.triton_poi_fused_leaky_relu_12:
[----:B------:R-:W0:Y:S02]  /*0000*/  LDC R1, c[0x0][0x28] ;  /* 0x00000a00ff017b82 */ /* 0x000e240000000800 */
[----:B------:R-:W1:Y:S01]  /*0010*/  S2R R0, SR_TID.X ;  /* 0x0000000000007919 */ /* 0x000e620000002100 */
[----:B------:R-:W2:Y:S01]  /*0020*/  LDC.64 R2, c[0x0][0x210] ;  /* 0x00008400ff027b82 */ /* 0x000ea20000000a00 */
[----:B------:R-:W-:Y:S01]  /*0030*/  ULDC.64 UR4, c[0x0][0x208] ;  /* 0x0000820000047ab9 */ /* 0x000fe20000000a00 */
[----:B------:R-:W-:Y:S01]  /*0040*/  BSSY B0, `(.L_x_0) ;  /* 0x0000009000007945 */ /* 0x000fe20003800000 */
[----:B------:R-:W3:Y:S01]  /*0050*/  S2R R5, SR_CTAID.X ;  /* 0x0000000000057919 */ /* 0x000ee20000002500 */
[----:B-1----:R-:W-:-:S05]  /*0060*/  LOP3.LUT R0, R0, 0x7f, RZ, 0xc0, !PT ;  /* 0x0000007f00007812 */ /* 0x002fca00078ec0ff */
[----:B---3--:R-:W-:Y:S01]  /*0070*/  IMAD R5, R5, 0x80, R0 ;  /* 0x0000008005057824 */ /* 0x008fe200078e0200 */
[----:B------:R-:W-:-:S03]  /*0080*/  HFMA2.MMA R0, -RZ, RZ, 0, 0 ;  /* 0x00000000ff007435 */ /* 0x000fc600000001ff */
[C---:B--2---:R-:W-:Y:S01]  /*0090*/  IMAD.WIDE R2, R5.reuse, 0x4, R2 ;  /* 0x0000000405027825 */ /* 0x044fe200078e0202 */
[----:B------:R-:W-:-:S13]  /*00a0*/  ISETP.GE.AND P1, PT, R5, 0x400, PT ;  /* 0x000004000500780c */ /* 0x000fda0003f26270 */
[----:B------:R-:W-:Y:S05]  /*00b0*/  @P1 BRA `(.L_x_1) ;  /* 0x0000000000041947 */ /* 0x000fea0003800000 */
[----:B------:R1:W5:Y:S02]  /*00c0*/  LDG.E R0, desc[UR4][R2.64] ;  /* 0x0000000402007981 */ /* 0x000364000c1e1900 */
.L_x_1:
[----:B------:R-:W-:Y:S05]  /*00d0*/  BSYNC B0 ;  /* 0x0000000000007941 */ /* 0x000fea0003800000 */
.L_x_0:
[----:B-----5:R-:W-:-:S13]  /*00e0*/  FSETP.GT.AND P0, PT, R0, RZ, PT ;  /* 0x000000ff0000720b */ /* 0x020fda0003f04000 */
[----:B------:R-:W-:Y:S01]  /*00f0*/  @!P0 FMUL R0, R0, 0.20000000298023223877 ;  /* 0x3e4ccccd00008820 */ /* 0x000fe20000400000 */
[----:B------:R-:W-:Y:S06]  /*0100*/  @P1 EXIT ;  /* 0x000000000000194d */ /* 0x000fec0003800000 */
[----:B------:R-:W-:Y:S01]  /*0110*/  STG.E desc[UR4][R2.64], R0 ;  /* 0x0000000002007986 */ /* 0x000fe2000c101904 */
[----:B------:R-:W-:Y:S05]  /*0120*/  EXIT ;  /* 0x000000000000794d */ /* 0x000fea0003800000 */
.L_x_2:
[----:B------:R-:W-:-:S00]  /*0130*/  BRA `(.L_x_2) ;  /* 0xfffffffc00fc7947 */ /* 0x000fc0000383ffff */
[----:B------:R-:W-:-:S00]  /*0140*/  NOP ;  /* 0x0000000000007918 */ /* 0x000fc00000000000 */
        /* <DEDUP_REMOVED lines=11> */
.L_x_3:


//--------------------- .nv.constant0.triton_poi_fused_leaky_relu_12 --------------------------
	.section	.nv.constant0.triton_poi_fused_leaky_relu_12,"a",@progbits
	.sectionflags	@""
	.align	4
.nv.constant0.triton_poi_fused_leaky_relu_12:
	.zero		540
